//
// Generated by NVIDIA NVVM Compiler
//
// Compiler Build ID: CL-36424714
// Cuda compilation tools, release 13.0, V13.0.88
// Based on NVVM 20.0.0
//

.version 9.0
.target sm_100
.address_size 64

	// .globl	_Z23rectangleStencilAverageIfEvPKT_PS0_S0_mmmmmmmm

.visible .entry _Z23rectangleStencilAverageIfEvPKT_PS0_S0_mmmmmmmm(
	.param .u64 .ptr .align 1 _Z23rectangleStencilAverageIfEvPKT_PS0_S0_mmmmmmmm_param_0,
	.param .u64 .ptr .align 1 _Z23rectangleStencilAverageIfEvPKT_PS0_S0_mmmmmmmm_param_1,
	.param .f32 _Z23rectangleStencilAverageIfEvPKT_PS0_S0_mmmmmmmm_param_2,
	.param .u64 _Z23rectangleStencilAverageIfEvPKT_PS0_S0_mmmmmmmm_param_3,
	.param .u64 _Z23rectangleStencilAverageIfEvPKT_PS0_S0_mmmmmmmm_param_4,
	.param .u64 _Z23rectangleStencilAverageIfEvPKT_PS0_S0_mmmmmmmm_param_5,
	.param .u64 _Z23rectangleStencilAverageIfEvPKT_PS0_S0_mmmmmmmm_param_6,
	.param .u64 _Z23rectangleStencilAverageIfEvPKT_PS0_S0_mmmmmmmm_param_7,
	.param .u64 _Z23rectangleStencilAverageIfEvPKT_PS0_S0_mmmmmmmm_param_8,
	.param .u64 _Z23rectangleStencilAverageIfEvPKT_PS0_S0_mmmmmmmm_param_9,
	.param .u64 _Z23rectangleStencilAverageIfEvPKT_PS0_S0_mmmmmmmm_param_10
)
{
	.reg .pred 	%p<16>;
	.reg .b32 	%r<9>;
	.reg .b32 	%f<90>;
	.reg .b64 	%rd<67>;

	ld.param.u64 	%rd32, [_Z23rectangleStencilAverageIfEvPKT_PS0_S0_mmmmmmmm_param_0];
	ld.param.u64 	%rd30, [_Z23rectangleStencilAverageIfEvPKT_PS0_S0_mmmmmmmm_param_1];
	ld.param.f32 	%f17, [_Z23rectangleStencilAverageIfEvPKT_PS0_S0_mmmmmmmm_param_2];
	ld.param.u64 	%rd31, [_Z23rectangleStencilAverageIfEvPKT_PS0_S0_mmmmmmmm_param_3];
	ld.param.u64 	%rd33, [_Z23rectangleStencilAverageIfEvPKT_PS0_S0_mmmmmmmm_param_4];
	ld.param.u64 	%rd35, [_Z23rectangleStencilAverageIfEvPKT_PS0_S0_mmmmmmmm_param_7];
	ld.param.u64 	%rd36, [_Z23rectangleStencilAverageIfEvPKT_PS0_S0_mmmmmmmm_param_8];
	ld.param.u64 	%rd37, [_Z23rectangleStencilAverageIfEvPKT_PS0_S0_mmmmmmmm_param_9];
	ld.param.u64 	%rd38, [_Z23rectangleStencilAverageIfEvPKT_PS0_S0_mmmmmmmm_param_10];
	cvta.to.global.u64 	%rd1, %rd32;
	mov.u32 	%r1, %ntid.x;
	mov.u32 	%r2, %ctaid.x;
	mov.u32 	%r3, %tid.x;
	mad.lo.s32 	%r4, %r1, %r2, %r3;
	cvt.u64.u32 	%rd2, %r4;
	add.s64 	%rd3, %rd35, %rd2;
	mov.u32 	%r5, %ntid.y;
	mov.u32 	%r6, %ctaid.y;
	mov.u32 	%r7, %tid.y;
	mad.lo.s32 	%r8, %r5, %r6, %r7;
	cvt.u64.u32 	%rd60, %r8;
	add.s64 	%rd5, %rd37, %rd60;
	add.s64 	%rd6, %rd3, %rd36;
	setp.ge.u64 	%p1, %rd6, %rd31;
	add.s64 	%rd39, %rd5, %rd38;
	setp.ge.u64 	%p2, %rd39, %rd33;
	or.pred  	%p3, %p1, %p2;
	@%p3 bra 	$L__BB0_19;
	mad.lo.s64 	%rd8, %rd5, %rd31, %rd3;
	setp.lt.u64 	%p4, %rd39, %rd60;
	mov.f32 	%f88, 0f00000000;
	@%p4 bra 	$L__BB0_18;
	add.s64 	%rd40, %rd6, 1;
	add.s64 	%rd41, %rd2, 1;
	max.u64 	%rd42, %rd40, %rd41;
	sub.s64 	%rd43, %rd42, %rd2;
	and.b64  	%rd9, %rd43, 15;
	and.b64  	%rd10, %rd43, 7;
	sub.s64 	%rd11, %rd2, %rd42;
	and.b64  	%rd12, %rd43, -16;
	and.b64  	%rd13, %rd43, 3;
	mov.f32 	%f88, 0f00000000;
$L__BB0_3:
	setp.lt.u64 	%p5, %rd6, %rd2;
	@%p5 bra 	$L__BB0_17;
	setp.gt.u64 	%p6, %rd11, -16;
	mul.lo.s64 	%rd15, %rd60, %rd31;
	mov.u64 	%rd64, %rd2;
	@%p6 bra 	$L__BB0_7;
	add.s64 	%rd44, %rd2, %rd15;
	shl.b64 	%rd45, %rd44, 2;
	add.s64 	%rd46, %rd1, %rd45;
	add.s64 	%rd61, %rd46, 32;
	mov.u64 	%rd62, %rd12;
	mov.u64 	%rd64, %rd2;
$L__BB0_6:
	.pragma "nounroll";
	ld.global.f32 	%f21, [%rd61+-32];
	add.f32 	%f22, %f88, %f21;
	ld.global.f32 	%f23, [%rd61+-28];
	add.f32 	%f24, %f22, %f23;
	ld.global.f32 	%f25, [%rd61+-24];
	add.f32 	%f26, %f24, %f25;
	ld.global.f32 	%f27, [%rd61+-20];
	add.f32 	%f28, %f26, %f27;
	ld.global.f32 	%f29, [%rd61+-16];
	add.f32 	%f30, %f28, %f29;
	ld.global.f32 	%f31, [%rd61+-12];
	add.f32 	%f32, %f30, %f31;
	ld.global.f32 	%f33, [%rd61+-8];
	add.f32 	%f34, %f32, %f33;
	ld.global.f32 	%f35, [%rd61+-4];
	add.f32 	%f36, %f34, %f35;
	ld.global.f32 	%f37, [%rd61];
	add.f32 	%f38, %f36, %f37;
	ld.global.f32 	%f39, [%rd61+4];
	add.f32 	%f40, %f38, %f39;
	ld.global.f32 	%f41, [%rd61+8];
	add.f32 	%f42, %f40, %f41;
	ld.global.f32 	%f43, [%rd61+12];
	add.f32 	%f44, %f42, %f43;
	ld.global.f32 	%f45, [%rd61+16];
	add.f32 	%f46, %f44, %f45;
	ld.global.f32 	%f47, [%rd61+20];
	add.f32 	%f48, %f46, %f47;
	ld.global.f32 	%f49, [%rd61+24];
	add.f32 	%f50, %f48, %f49;
	ld.global.f32 	%f51, [%rd61+28];
	add.f32 	%f88, %f50, %f51;
	add.s64 	%rd64, %rd64, 16;
	add.s64 	%rd62, %rd62, -16;
	add.s64 	%rd61, %rd61, 64;
	setp.ne.s64 	%p7, %rd62, 0;
	@%p7 bra 	$L__BB0_6;
$L__BB0_7:
	setp.eq.s64 	%p8, %rd9, 0;
	@%p8 bra 	$L__BB0_17;
	add.s64 	%rd47, %rd9, -1;
	setp.lt.u64 	%p9, %rd47, 7;
	@%p9 bra 	$L__BB0_10;
	add.s64 	%rd48, %rd64, %rd15;
	shl.b64 	%rd49, %rd48, 2;
	add.s64 	%rd50, %rd1, %rd49;
	ld.global.f32 	%f53, [%rd50];
	add.f32 	%f54, %f88, %f53;
	ld.global.f32 	%f55, [%rd50+4];
	add.f32 	%f56, %f54, %f55;
	ld.global.f32 	%f57, [%rd50+8];
	add.f32 	%f58, %f56, %f57;
	ld.global.f32 	%f59, [%rd50+12];
	add.f32 	%f60, %f58, %f59;
	ld.global.f32 	%f61, [%rd50+16];
	add.f32 	%f62, %f60, %f61;
	ld.global.f32 	%f63, [%rd50+20];
	add.f32 	%f64, %f62, %f63;
	ld.global.f32 	%f65, [%rd50+24];
	add.f32 	%f66, %f64, %f65;
	ld.global.f32 	%f67, [%rd50+28];
	add.f32 	%f88, %f66, %f67;
	add.s64 	%rd64, %rd64, 8;
$L__BB0_10:
	setp.eq.s64 	%p10, %rd10, 0;
	@%p10 bra 	$L__BB0_17;
	add.s64 	%rd51, %rd10, -1;
	setp.lt.u64 	%p11, %rd51, 3;
	@%p11 bra 	$L__BB0_13;
	add.s64 	%rd52, %rd64, %rd15;
	shl.b64 	%rd53, %rd52, 2;
	add.s64 	%rd54, %rd1, %rd53;
	ld.global.f32 	%f69, [%rd54];
	add.f32 	%f70, %f88, %f69;
	ld.global.f32 	%f71, [%rd54+4];
	add.f32 	%f72, %f70, %f71;
	ld.global.f32 	%f73, [%rd54+8];
	add.f32 	%f74, %f72, %f73;
	ld.global.f32 	%f75, [%rd54+12];
	add.f32 	%f88, %f74, %f75;
	add.s64 	%rd64, %rd64, 4;
$L__BB0_13:
	setp.eq.s64 	%p12, %rd13, 0;
	@%p12 bra 	$L__BB0_17;
	setp.eq.s64 	%p13, %rd13, 1;
	add.s64 	%rd55, %rd64, %rd15;
	shl.b64 	%rd56, %rd55, 2;
	add.s64 	%rd28, %rd1, %rd56;
	ld.global.f32 	%f76, [%rd28];
	add.f32 	%f88, %f88, %f76;
	@%p13 bra 	$L__BB0_17;
	setp.eq.s64 	%p14, %rd13, 2;
	ld.global.f32 	%f77, [%rd28+4];
	add.f32 	%f88, %f88, %f77;
	@%p14 bra 	$L__BB0_17;
	ld.global.f32 	%f78, [%rd28+8];
	add.f32 	%f88, %f88, %f78;
$L__BB0_17:
	add.s64 	%rd60, %rd60, 1;
	setp.le.u64 	%p15, %rd60, %rd39;
	@%p15 bra 	$L__BB0_3;
$L__BB0_18:
	div.rn.f32 	%f79, %f88, %f17;
	cvta.to.global.u64 	%rd57, %rd30;
	shl.b64 	%rd58, %rd8, 2;
	add.s64 	%rd59, %rd57, %rd58;
	st.global.f32 	[%rd59], %f79;
$L__BB0_19:
	ret;

}


// ===== COMPILED SASS (sm_100) =====

	.target	sm_100

	.elftype	@"ET_EXEC"


//--------------------- .note.nv.tkinfo           --------------------------
	.section	.note.nv.tkinfo,"",@"SHT_NOTE"
	.sectionflags	@"SHF_NOTE_NV_TKINFO"
	.tkinfo
        /*0018*/ 	.word	0x00000002
        /*0030*/ 	.string	""
        /*0030*/ 	.string	"ptxas"
        /*0030*/ 	.string	"Cuda compilation tools, release 13.0, V13.0.88"
        /*0030*/ 	.string	"Build cuda_13.0.r13.0/compiler.36424714_0"
        /*0030*/ 	.string	"-arch sm_100 -m 64 "



//--------------------- .note.nv.cuinfo           --------------------------
	.section	.note.nv.cuinfo,"",@"SHT_NOTE"
	.sectionflags	@"SHF_NOTE_NV_CUINFO"
        /*0018*/ 	.short	0x0002
        /*001a*/ 	.short	0x0064
        /*001c*/ 	.short	0x0082
	.zero		2


//--------------------- .nv.info                  --------------------------
	.section	.nv.info,"",@"SHT_CUDA_INFO"
	.align	4


	//----- nvinfo : EIATTR_REGCOUNT
	.align		4
        /*0000*/ 	.byte	0x04, 0x2f
        /*0002*/ 	.short	(.L_1 - .L_0)
	.align		4
.L_0:
        /*0004*/ 	.word	index@(_Z23rectangleStencilAverageIfEvPKT_PS0_S0_mmmmmmmm)
        /*0008*/ 	.word	0x0000001e


	//----- nvinfo : EIATTR_FRAME_SIZE
	.align		4
.L_1:
        /*000c*/ 	.byte	0x04, 0x11
        /*000e*/ 	.short	(.L_3 - .L_2)
	.align		4
.L_2:
        /*0010*/ 	.word	index@($__internal_0_$__cuda_sm3x_div_rn_noftz_f32_slowpath)
        /*0014*/ 	.word	0x00000000


	//----- nvinfo : EIATTR_FRAME_SIZE
	.align		4
.L_3:
        /*0018*/ 	.byte	0x04, 0x11
        /*001a*/ 	.short	(.L_5 - .L_4)
	.align		4
.L_4:
        /*001c*/ 	.word	index@(_Z23rectangleStencilAverageIfEvPKT_PS0_S0_mmmmmmmm)
        /*0020*/ 	.word	0x00000000


	//----- nvinfo : EIATTR_MIN_STACK_SIZE
	.align		4
.L_5:
        /*0024*/ 	.byte	0x04, 0x12
        /*0026*/ 	.short	(.L_7 - .L_6)
	.align		4
.L_6:
        /*0028*/ 	.word	index@(_Z23rectangleStencilAverageIfEvPKT_PS0_S0_mmmmmmmm)
        /*002c*/ 	.word	0x00000000
.L_7:


//--------------------- .nv.compat                --------------------------
	.section	.nv.compat,"",@"SHT_CUDA_COMPAT_INFO"
	.align	4
        /*0000*/ 	.byte	0x02, 0x09, 0x00, 0x00, 0x02, 0x02, 0x01, 0x00, 0x02, 0x05, 0x05, 0x00, 0x03, 0x07, 0x01, 0x01
        /*0010*/ 	.byte	0x02, 0x03, 0x00, 0x00, 0x02, 0x06, 0x01, 0x00, 0x04, 0x0b, 0x08, 0x00, 0x01, 0x00, 0x00, 0x00
        /*0020*/ 	.byte	0x00, 0x00, 0x00, 0x00


//--------------------- .nv.info._Z23rectangleStencilAverageIfEvPKT_PS0_S0_mmmmmmmm --------------------------
	.section	.nv.info._Z23rectangleStencilAverageIfEvPKT_PS0_S0_mmmmmmmm,"",@"SHT_CUDA_INFO"
	.sectionflags	@""
	.align	4


	//----- nvinfo : EIATTR_CUDA_API_VERSION
	.align		4
        /*0000*/ 	.byte	0x04, 0x37
        /*0002*/ 	.short	(.L_9 - .L_8)
.L_8:
        /*0004*/ 	.word	0x00000082


	//----- nvinfo : EIATTR_KPARAM_INFO
	.align		4
.L_9:
        /*0008*/ 	.byte	0x04, 0x17
        /*000a*/ 	.short	(.L_11 - .L_10)
.L_10:
        /*000c*/ 	.word	0x00000000
        /*0010*/ 	.short	0x000a
        /*0012*/ 	.short	0x0050
        /*0014*/ 	.byte	0x00, 0xf0, 0x21, 0x00


	//----- nvinfo : EIATTR_KPARAM_INFO
	.align		4
.L_11:
        /*0018*/ 	.byte	0x04, 0x17
        /*001a*/ 	.short	(.L_13 - .L_12)
.L_12:
        /*001c*/ 	.word	0x00000000
        /*0020*/ 	.short	0x0009
        /*0022*/ 	.short	0x0048
        /*0024*/ 	.byte	0x00, 0xf0, 0x21, 0x00


	//----- nvinfo : EIATTR_KPARAM_INFO
	.align		4
.L_13:
        /*0028*/ 	.byte	0x04, 0x17
        /*002a*/ 	.short	(.L_15 - .L_14)
.L_14:
        /*002c*/ 	.word	0x00000000
        /*0030*/ 	.short	0x0008
        /*0032*/ 	.short	0x0040
        /*0034*/ 	.byte	0x00, 0xf0, 0x21, 0x00


	//----- nvinfo : EIATTR_KPARAM_INFO
	.align		4
.L_15:
        /*0038*/ 	.byte	0x04, 0x17
        /*003a*/ 	.short	(.L_17 - .L_16)
.L_16:
        /*003c*/ 	.word	0x00000000
        /*0040*/ 	.short	0x0007
        /*0042*/ 	.short	0x0038
        /*0044*/ 	.byte	0x00, 0xf0, 0x21, 0x00


	//----- nvinfo : EIATTR_KPARAM_INFO
	.align		4
.L_17:
        /*0048*/ 	.byte	0x04, 0x17
        /*004a*/ 	.short	(.L_19 - .L_18)
.L_18:
        /*004c*/ 	.word	0x00000000
        /*0050*/ 	.short	0x0006
        /*0052*/ 	.short	0x0030
        /*0054*/ 	.byte	0x00, 0xf0, 0x21, 0x00


	//----- nvinfo : EIATTR_KPARAM_INFO
	.align		4
.L_19:
        /*0058*/ 	.byte	0x04, 0x17
        /*005a*/ 	.short	(.L_21 - .L_20)
.L_20:
        /*005c*/ 	.word	0x00000000
        /*0060*/ 	.short	0x0005
        /*0062*/ 	.short	0x0028
        /*0064*/ 	.byte	0x00, 0xf0, 0x21, 0x00


	//----- nvinfo : EIATTR_KPARAM_INFO
	.align		4
.L_21:
        /*0068*/ 	.byte	0x04, 0x17
        /*006a*/ 	.short	(.L_23 - .L_22)
.L_22:
        /*006c*/ 	.word	0x00000000
        /*0070*/ 	.short	0x0004
        /*0072*/ 	.short	0x0020
        /*0074*/ 	.byte	0x00, 0xf0, 0x21, 0x00


	//----- nvinfo : EIATTR_KPARAM_INFO
	.align		4
.L_23:
        /*0078*/ 	.byte	0x04, 0x17
        /*007a*/ 	.short	(.L_25 - .L_24)
.L_24:
        /*007c*/ 	.word	0x00000000
        /*0080*/ 	.short	0x0003
        /*0082*/ 	.short	0x0018
        /*0084*/ 	.byte	0x00, 0xf0, 0x21, 0x00


	//----- nvinfo : EIATTR_KPARAM_INFO
	.align		4
.L_25:
        /*0088*/ 	.byte	0x04, 0x17
        /*008a*/ 	.short	(.L_27 - .L_26)
.L_26:
        /*008c*/ 	.word	0x00000000
        /*0090*/ 	.short	0x0002
        /*0092*/ 	.short	0x0010
        /*0094*/ 	.byte	0x00, 0xf0, 0x11, 0x00


	//----- nvinfo : EIATTR_KPARAM_INFO
	.align		4
.L_27:
        /*0098*/ 	.byte	0x04, 0x17
        /*009a*/ 	.short	(.L_29 - .L_28)
.L_28:
        /*009c*/ 	.word	0x00000000
        /*00a0*/ 	.short	0x0001
        /*00a2*/ 	.short	0x0008
        /*00a4*/ 	.byte	0x00, 0xf5, 0x21, 0x00


	//----- nvinfo : EIATTR_KPARAM_INFO
	.align		4
.L_29:
        /*00a8*/ 	.byte	0x04, 0x17
        /*00aa*/ 	.short	(.L_31 - .L_30)
.L_30:
        /*00ac*/ 	.word	0x00000000
        /*00b0*/ 	.short	0x0000
        /*00b2*/ 	.short	0x0000
        /*00b4*/ 	.byte	0x00, 0xf5, 0x21, 0x00


	//----- nvinfo : EIATTR_SPARSE_MMA_MASK
	.align		4
.L_31:
        /*00b8*/ 	.byte	0x03, 0x50
        /*00ba*/ 	.short	0x0000


	//----- nvinfo : EIATTR_MAXREG_COUNT
	.align		4
        /*00bc*/ 	.byte	0x03, 0x1b
        /*00be*/ 	.short	0x00ff


	//----- nvinfo : EIATTR_MERCURY_ISA_VERSION
	.align		4
        /*00c0*/ 	.byte	0x03, 0x5f
        /*00c2*/ 	.short	0x0101


	//----- nvinfo : EIATTR_VRC_CTA_INIT_COUNT
	.align		4
        /*00c4*/ 	.byte	0x02, 0x4a
	.zero		1
	.zero		1


	//----- nvinfo : EIATTR_EXIT_INSTR_OFFSETS
	.align		4
        /*00c8*/ 	.byte	0x04, 0x1c
        /*00ca*/ 	.short	(.L_33 - .L_32)


	//   ....[0]....
.L_32:
        /*00cc*/ 	.word	0x000001a0


	//   ....[1]....
        /*00d0*/ 	.word	0x00000ed0


	//----- nvinfo : EIATTR_CRS_STACK_SIZE
	.align		4
.L_33:
        /*00d4*/ 	.byte	0x04, 0x1e
        /*00d6*/ 	.short	(.L_35 - .L_34)
.L_34:
        /*00d8*/ 	.word	0x00000000


	//----- nvinfo : EIATTR_CBANK_PARAM_SIZE
	.align		4
.L_35:
        /*00dc*/ 	.byte	0x03, 0x19
        /*00de*/ 	.short	0x0058


	//----- nvinfo : EIATTR_PARAM_CBANK
	.align		4
        /*00e0*/ 	.byte	0x04, 0x0a
        /*00e2*/ 	.short	(.L_37 - .L_36)
	.align		4
.L_36:
        /*00e4*/ 	.word	index@(.nv.constant0._Z23rectangleStencilAverageIfEvPKT_PS0_S0_mmmmmmmm)
        /*00e8*/ 	.short	0x0380
        /*00ea*/ 	.short	0x0058


	//----- nvinfo : EIATTR_SW_WAR
	.align		4
.L_37:
        /*00ec*/ 	.byte	0x04, 0x36
        /*00ee*/ 	.short	(.L_39 - .L_38)
.L_38:
        /*00f0*/ 	.word	0x00000008
.L_39:


//--------------------- .nv.callgraph             --------------------------
	.section	.nv.callgraph,"",@"SHT_CUDA_CALLGRAPH"
	.align	4
	.sectionentsize	8
	.align		4
        /*0000*/ 	.word	0x00000000
	.align		4
        /*0004*/ 	.word	0xffffffff
	.align		4
        /*0008*/ 	.word	0x00000000
	.align		4
        /*000c*/ 	.word	0xfffffffe
	.align		4
        /*0010*/ 	.word	0x00000000
	.align		4
        /*0014*/ 	.word	0xfffffffd
	.align		4
        /*0018*/ 	.word	0x00000000
	.align		4
        /*001c*/ 	.word	0xfffffffc


//--------------------- .text._Z23rectangleStencilAverageIfEvPKT_PS0_S0_mmmmmmmm --------------------------
	.section	.text._Z23rectangleStencilAverageIfEvPKT_PS0_S0_mmmmmmmm,"ax",@progbits
	.align	128
        .global         _Z23rectangleStencilAverageIfEvPKT_PS0_S0_mmmmmmmm
        .type           _Z23rectangleStencilAverageIfEvPKT_PS0_S0_mmmmmmmm,@function
        .size           _Z23rectangleStencilAverageIfEvPKT_PS0_S0_mmmmmmmm,(.L_x_24 - _Z23rectangleStencilAverageIfEvPKT_PS0_S0_mmmmmmmm)
        .other          _Z23rectangleStencilAverageIfEvPKT_PS0_S0_mmmmmmmm,@"STO_CUDA_ENTRY STV_DEFAULT"
_Z23rectangleStencilAverageIfEvPKT_PS0_S0_mmmmmmmm:
.text._Z23rectangleStencilAverageIfEvPKT_PS0_S0_mmmmmmmm:
[----:B------:R-:W-:Y:S01]  /*0000*/  LDC R1, c[0x0][0x37c] ;  /* 0x0000df00ff017b82 */ /* 0x000fe20000000800 */
[----:B------:R-:W0:Y:S01]  /*0010*/  S2R R7, SR_CTAID.Y ;  /* 0x0000000000077919 */ /* 0x000e220000002600 */
[----:B------:R-:W1:Y:S01]  /*0020*/  LDCU UR4, c[0x0][0x360] ;  /* 0x00006c00ff0477ac */ /* 0x000e620008000800 */
[----:B------:R-:W0:Y:S01]  /*0030*/  S2R R2, SR_TID.Y ;  /* 0x0000000000027919 */ /* 0x000e220000002200 */
[----:B------:R-:W0:Y:S01]  /*0040*/  LDCU UR5, c[0x0][0x364] ;  /* 0x00006c80ff0577ac */ /* 0x000e220008000800 */
[----:B------:R-:W1:Y:S01]  /*0050*/  S2R R0, SR_CTAID.X ;  /* 0x0000000000007919 */ /* 0x000e620000002500 */
[----:B------:R-:W2:Y:S01]  /*0060*/  LDCU.128 UR8, c[0x0][0x3c0] ;  /* 0x00007800ff0877ac */ /* 0x000ea20008000c00 */
[----:B------:R-:W1:Y:S01]  /*0070*/  S2R R3, SR_TID.X ;  /* 0x0000000000037919 */ /* 0x000e620000002100 */
[----:B------:R-:W3:Y:S01]  /*0080*/  LDCU.64 UR6, c[0x0][0x3b8] ;  /* 0x00007700ff0677ac */ /* 0x000ee20008000a00 */
[----:B------:R-:W4:Y:S01]  /*0090*/  LDCU.64 UR12, c[0x0][0x3d0] ;  /* 0x00007a00ff0c77ac */ /* 0x000f220008000a00 */
[----:B------:R-:W5:Y:S01]  /*00a0*/  LDCU.64 UR14, c[0x0][0x3a0] ;  /* 0x00007400ff0e77ac */ /* 0x000f620008000a00 */
[----:B------:R-:W5:Y:S01]  /*00b0*/  LDCU.64 UR16, c[0x0][0x398] ;  /* 0x00007300ff1077ac */ /* 0x000f620008000a00 */
[----:B0-----:R-:W-:-:S05]  /*00c0*/  IMAD R7, R7, UR5, R2 ;  /* 0x0000000507077c24 */ /* 0x001fca000f8e0202 */
[----:B--2---:R-:W-:Y:S01]  /*00d0*/  IADD3 R11, P1, PT, R7, UR10, RZ ;  /* 0x0000000a070b7c10 */ /* 0x004fe2000ff3e0ff */
[----:B-1----:R-:W-:-:S03]  /*00e0*/  IMAD R0, R0, UR4, R3 ;  /* 0x0000000400007c24 */ /* 0x002fc6000f8e0203 */
[----:B----4-:R-:W-:Y:S01]  /*00f0*/  IADD3 R2, P2, PT, R11, UR12, RZ ;  /* 0x0000000c0b027c10 */ /* 0x010fe2000ff5e0ff */
[----:B------:R-:W-:Y:S01]  /*0100*/  IMAD.X R6, RZ, RZ, UR11, P1 ;  /* 0x0000000bff067e24 */ /* 0x000fe200088e06ff */
[----:B---3--:R-:W-:-:S04]  /*0110*/  IADD3 R12, P0, PT, R0, UR6, RZ ;  /* 0x00000006000c7c10 */ /* 0x008fc8000ff1e0ff */
[----:B------:R-:W-:Y:S02]  /*0120*/  IADD3.X R4, PT, PT, R6, UR13, RZ, P2, !PT ;  /* 0x0000000d06047c10 */ /* 0x000fe400097fe4ff */
[----:B------:R-:W-:Y:S01]  /*0130*/  IADD3 R3, P1, PT, R12, UR8, RZ ;  /* 0x000000080c037c10 */ /* 0x000fe2000ff3e0ff */
[----:B------:R-:W-:Y:S01]  /*0140*/  IMAD.X R13, RZ, RZ, UR7, P0 ;  /* 0x00000007ff0d7e24 */ /* 0x000fe200080e06ff */
[----:B-----5:R-:W-:-:S04]  /*0150*/  ISETP.GE.U32.AND P0, PT, R2, UR14, PT ;  /* 0x0000000e02007c0c */ /* 0x020fc8000bf06070 */
[----:B------:R-:W-:Y:S02]  /*0160*/  IADD3.X R5, PT, PT, R13, UR9, RZ, P1, !PT ;  /* 0x000000090d057c10 */ /* 0x000fe40008ffe4ff */
[----:B------:R-:W-:Y:S02]  /*0170*/  ISETP.GE.U32.AND P1, PT, R3, UR16, PT ;  /* 0x0000001003007c0c */ /* 0x000fe4000bf26070 */
[----:B------:R-:W-:-:S04]  /*0180*/  ISETP.GE.U32.AND.EX P0, PT, R4, UR15, PT, P0 ;  /* 0x0000000f04007c0c */ /* 0x000fc8000bf06100 */
[----:B------:R-:W-:-:S13]  /*0190*/  ISETP.GE.U32.OR.EX P0, PT, R5, UR17, P0, P1 ;  /* 0x0000001105007c0c */ /* 0x000fda0008706510 */
[----:B------:R-:W-:Y:S05]  /*01a0*/  @P0 EXIT ;  /* 0x000000000000094d */ /* 0x000fea0003800000 */
[----:B------:R-:W-:Y:S01]  /*01b0*/  IMAD.MOV.U32 R9, RZ, RZ, RZ ;  /* 0x000000ffff097224 */ /* 0x000fe200078e00ff */
[----:B------:R-:W-:Y:S01]  /*01c0*/  ISETP.GE.U32.AND P0, PT, R2, R7, PT ;  /* 0x000000070200720c */ /* 0x000fe20003f06070 */
[----:B------:R-:W-:Y:S01]  /*01d0*/  IMAD R6, R6, UR16, RZ ;  /* 0x0000001006067c24 */ /* 0x000fe2000f8e02ff */
[----:B------:R-:W0:Y:S01]  /*01e0*/  LDCU.64 UR4, c[0x0][0x358] ;  /* 0x00006b00ff0477ac */ /* 0x000e220008000a00 */
[C---:B------:R-:W-:Y:S01]  /*01f0*/  IMAD.WIDE.U32 R12, R11.reuse, UR16, R12 ;  /* 0x000000100b0c7c25 */ /* 0x040fe2000f8e000c */
[----:B------:R-:W-:Y:S01]  /*0200*/  ISETP.GE.U32.AND.EX P0, PT, R4, R9, PT, P0 ;  /* 0x000000090400720c */ /* 0x000fe20003f06100 */
[----:B------:R-:W-:Y:S02]  /*0210*/  BSSY.RECONVERGENT B1, `(.L_x_0) ;  /* 0x00000b9000017945 */ /* 0x000fe40003800200 */
[----:B------:R-:W-:Y:S02]  /*0220*/  IMAD R11, R11, UR17, R6 ;  /* 0x000000110b0b7c24 */ /* 0x000fe4000f8e0206 */
[----:B------:R-:W-:-:S02]  /*0230*/  IMAD.MOV.U32 R6, RZ, RZ, RZ ;  /* 0x000000ffff067224 */ /* 0x000fc400078e00ff */
[----:B------:R-:W-:-:S06]  /*0240*/  IMAD.IADD R8, R13, 0x1, R11 ;  /* 0x000000010d087824 */ /* 0x000fcc00078e020b */
[----:B------:R-:W-:Y:S05]  /*0250*/  @!P0 BRA `(.L_x_1) ;  /* 0x0000000800d08947 */ /* 0x000fea0003800000 */
[----:B------:R-:W-:Y:S02]  /*0260*/  IADD3 R6, P1, PT, R3, 0x1, RZ ;  /* 0x0000000103067810 */ /* 0x000fe40007f3e0ff */
[----:B------:R-:W-:-:S03]  /*0270*/  IADD3 R11, P2, PT, R0, 0x1, RZ ;  /* 0x00000001000b7810 */ /* 0x000fc60007f5e0ff */
[----:B------:R-:W-:Y:S01]  /*0280*/  IMAD.X R15, RZ, RZ, R5, P1 ;  /* 0x000000ffff0f7224 */ /* 0x000fe200008e0605 */
[----:B------:R-:W-:Y:S01]  /*0290*/  ISETP.GT.U32.AND P0, PT, R6, R11, PT ;  /* 0x0000000b0600720c */ /* 0x000fe20003f04070 */
[----:B------:R-:W-:-:S05]  /*02a0*/  IMAD.X R10, RZ, RZ, RZ, P2 ;  /* 0x000000ffff0a7224 */ /* 0x000fca00010e06ff */
[----:B------:R-:W-:-:S04]  /*02b0*/  ISETP.GT.U32.AND.EX P0, PT, R15, R10, PT, P0 ;  /* 0x0000000a0f00720c */ /* 0x000fc80003f04100 */
[----:B------:R-:W-:Y:S02]  /*02c0*/  SEL R11, R6, R11, P0 ;  /* 0x0000000b060b7207 */ /* 0x000fe40000000000 */
[----:B------:R-:W-:Y:S02]  /*02d0*/  SEL R10, R15, R10, P0 ;  /* 0x0000000a0f0a7207 */ /* 0x000fe40000000000 */
[----:B------:R-:W-:-:S04]  /*02e0*/  IADD3 R6, P1, PT, R0, -R11, RZ ;  /* 0x8000000b00067210 */ /* 0x000fc80007f3e0ff */
[----:B------:R-:W-:Y:S01]  /*02f0*/  ISETP.GT.U32.AND P0, PT, R6, -0x10, PT ;  /* 0xfffffff00600780c */ /* 0x000fe20003f04070 */
[----:B------:R-:W-:Y:S01]  /*0300*/  IMAD.X R6, RZ, RZ, ~R10, P1 ;  /* 0x000000ffff067224 */ /* 0x000fe200008e0e0a */
[----:B------:R-:W-:-:S04]  /*0310*/  IADD3 R22, P1, PT, -R0, R11, RZ ;  /* 0x0000000b00167210 */ /* 0x000fc80007f3e1ff */
[----:B------:R-:W-:Y:S01]  /*0320*/  ISETP.GT.U32.AND.EX P0, PT, R6, -0x1, PT, P0 ;  /* 0xffffffff0600780c */ /* 0x000fe20003f04100 */
[----:B------:R-:W-:Y:S01]  /*0330*/  IMAD.MOV.U32 R6, RZ, RZ, RZ ;  /* 0x000000ffff067224 */ /* 0x000fe200078e00ff */
[C---:B------:R-:W-:Y:S02]  /*0340*/  LOP3.LUT R11, R22.reuse, 0xf, RZ, 0xc0, !PT ;  /* 0x0000000f160b7812 */ /* 0x040fe400078ec0ff */
[C---:B------:R-:W-:Y:S02]  /*0350*/  LOP3.LUT R20, R22.reuse, 0x7, RZ, 0xc0, !PT ;  /* 0x0000000716147812 */ /* 0x040fe400078ec0ff */
[----:B------:R-:W-:Y:S02]  /*0360*/  LOP3.LUT R21, R22, 0xfffffff0, RZ, 0xc0, !PT ;  /* 0xfffffff016157812 */ /* 0x000fe400078ec0ff */
[----:B------:R-:W-:Y:S02]  /*0370*/  IADD3.X R10, PT, PT, R10, -0x1, RZ, P1, !PT ;  /* 0xffffffff0a0a7810 */ /* 0x000fe40000ffe4ff */
[----:B------:R-:W-:-:S07]  /*0380*/  LOP3.LUT R22, R22, 0x3, RZ, 0xc0, !PT ;  /* 0x0000000316167812 */ /* 0x000fce00078ec0ff */
.L_x_9:
[----:B------:R-:W-:Y:S01]  /*0390*/  ISETP.GE.U32.AND P1, PT, R3, R0, PT ;  /* 0x000000000300720c */ /* 0x000fe20003f26070 */
[----:B------:R-:W-:Y:S03]  /*03a0*/  BSSY.RECONVERGENT B0, `(.L_x_2) ;  /* 0x000009a000007945 */ /* 0x000fe60003800200 */
[----:B------:R-:W-:-:S13]  /*03b0*/  ISETP.GE.U32.AND.EX P1, PT, R5, RZ, PT, P1 ;  /* 0x000000ff0500720c */ /* 0x000fda0003f26110 */
[----:B------:R-:W-:Y:S05]  /*03c0*/  @!P1 BRA `(.L_x_3) ;  /* 0x00000008005c9947 */ /* 0x000fea0003800000 */
[----:B------:R-:W-:Y:S01]  /*03d0*/  ISETP.NE.U32.AND P1, PT, R11, RZ, PT ;  /* 0x000000ff0b00720c */ /* 0x000fe20003f25070 */
[----:B------:R-:W-:Y:S01]  /*03e0*/  BSSY.RECONVERGENT B2, `(.L_x_4) ;  /* 0x0000040000027945 */ /* 0x000fe20003800200 */
[----:B------:R-:W-:Y:S02]  /*03f0*/  IMAD.MOV.U32 R24, RZ, RZ, R0 ;  /* 0x000000ffff187224 */ /* 0x000fe400078e0000 */
[----:B------:R-:W-:Y:S01]  /*0400*/  ISETP.NE.AND.EX P1, PT, RZ, RZ, PT, P1 ;  /* 0x000000ffff00720c */ /* 0x000fe20003f25310 */
[----:B------:R-:W-:Y:S01]  /*0410*/  IMAD.MOV.U32 R23, RZ, RZ, RZ ;  /* 0x000000ffff177224 */ /* 0x000fe200078e00ff */
[----:B------:R-:W-:Y:S11]  /*0420*/  @P0 BRA `(.L_x_5) ;  /* 0x0000000000ec0947 */ /* 0x000ff60003800000 */
[----:B------:R-:W1:Y:S01]  /*0430*/  LDCU.64 UR8, c[0x0][0x398] ;  /* 0x00007300ff0877ac */ /* 0x000e620008000a00 */
[--C-:B------:R-:W-:Y:S02]  /*0440*/  IMAD.MOV.U32 R14, RZ, RZ, R0.reuse ;  /* 0x000000ffff0e7224 */ /* 0x100fe400078e0000 */
[----:B------:R-:W-:Y:S01]  /*0450*/  IMAD.MOV.U32 R15, RZ, RZ, RZ ;  /* 0x000000ffff0f7224 */ /* 0x000fe200078e00ff */
[----:B------:R-:W2:Y:S01]  /*0460*/  LDCU.64 UR6, c[0x0][0x380] ;  /* 0x00007000ff0677ac */ /* 0x000ea20008000a00 */
[----:B------:R-:W-:Y:S02]  /*0470*/  IMAD.MOV.U32 R24, RZ, RZ, R0 ;  /* 0x000000ffff187224 */ /* 0x000fe400078e0000 */
[----:B------:R-:W-:Y:S02]  /*0480*/  IMAD.MOV.U32 R23, RZ, RZ, RZ ;  /* 0x000000ffff177224 */ /* 0x000fe400078e00ff */
[----:B-1----:R-:W-:Y:S02]  /*0490*/  IMAD R16, R9, UR8, RZ ;  /* 0x0000000809107c24 */ /* 0x002fe4000f8e02ff */
[----:B------:R-:W-:-:S04]  /*04a0*/  IMAD.WIDE.U32 R14, R7, UR8, R14 ;  /* 0x00000008070e7c25 */ /* 0x000fc8000f8e000e */
[----:B------:R-:W-:Y:S01]  /*04b0*/  IMAD R17, R7, UR9, R16 ;  /* 0x0000000907117c24 */ /* 0x000fe2000f8e0210 */
[----:B--2---:R-:W-:Y:S01]  /*04c0*/  LEA R25, P2, R14, UR6, 0x2 ;  /* 0x000000060e197c11 */ /* 0x004fe2000f8410ff */
[----:B------:R-:W-:-:S03]  /*04d0*/  IMAD.MOV.U32 R16, RZ, RZ, R21 ;  /* 0x000000ffff107224 */ /* 0x000fc600078e0015 */
[----:B------:R-:W-:Y:S01]  /*04e0*/  IADD3 R15, PT, PT, R15, R17, RZ ;  /* 0x000000110f0f7210 */ /* 0x000fe20007ffe0ff */
[----:B------:R-:W-:Y:S01]  /*04f0*/  IMAD.MOV.U32 R17, RZ, RZ, R10 ;  /* 0x000000ffff117224 */ /* 0x000fe200078e000a */
[----:B------:R-:W-:Y:S02]  /*0500*/  IADD3 R25, P3, PT, R25, 0x20, RZ ;  /* 0x0000002019197810 */ /* 0x000fe40007f7e0ff */
[----:B------:R-:W-:-:S05]  /*0510*/  LEA.HI.X R14, R14, UR7, R15, 0x2, P2 ;  /* 0x000000070e0e7c11 */ /* 0x000fca00090f140f */
[----:B------:R-:W-:-:S07]  /*0520*/  IMAD.X R26, RZ, RZ, R14, P3 ;  /* 0x000000ffff1a7224 */ /* 0x000fce00018e060e */
.L_x_6:
[----:B------:R-:W-:Y:S02]  /*0530*/  IMAD.MOV.U32 R14, RZ, RZ, R25 ;  /* 0x000000ffff0e7224 */ /* 0x000fe400078e0019 */
[----:B------:R-:W-:-:S05]  /*0540*/  IMAD.MOV.U32 R15, RZ, RZ, R26 ;  /* 0x000000ffff0f7224 */ /* 0x000fca00078e001a */
[----:B0-----:R-:W2:Y:S04]  /*0550*/  LDG.E R25, desc[UR4][R14.64+-0x20] ;  /* 0xffffe0040e197981 */ /* 0x001ea8000c1e1900 */
[----:B------:R-:W3:Y:S04]  /*0560*/  LDG.E R26, desc[UR4][R14.64+-0x1c] ;  /* 0xffffe4040e1a7981 */ /* 0x000ee8000c1e1900 */
[----:B------:R-:W4:Y:S04]  /*0570*/  LDG.E R19, desc[UR4][R14.64+-0x18] ;  /* 0xffffe8040e137981 */ /* 0x000f28000c1e1900 */
[----:B------:R-:W5:Y:S01]  /*0580*/  LDG.E R18, desc[UR4][R14.64+-0x14] ;  /* 0xffffec040e127981 */ /* 0x000f62000c1e1900 */
[----:B--2---:R-:W-:-:S03]  /*0590*/  FADD R25, R25, R6 ;  /* 0x0000000619197221 */ /* 0x004fc60000000000 */
[----:B------:R-:W2:Y:S01]  /*05a0*/  LDG.E R6, desc[UR4][R14.64+-0x10] ;  /* 0xfffff0040e067981 */ /* 0x000ea2000c1e1900 */
[----:B---3--:R-:W-:-:S03]  /*05b0*/  FADD R26, R25, R26 ;  /* 0x0000001a191a7221 */ /* 0x008fc60000000000 */
[----:B------:R-:W3:Y:S01]  /*05c0*/  LDG.E R25, desc[UR4][R14.64+-0xc] ;  /* 0xfffff4040e197981 */ /* 0x000ee2000c1e1900 */
[----:B----4-:R-:W-:-:S03]  /*05d0*/  FADD R27, R26, R19 ;  /* 0x000000131a1b7221 */ /* 0x010fc60000000000 */
[----:B------:R-:W4:Y:S01]  /*05e0*/  LDG.E R19, desc[UR4][R14.64+-0x8] ;  /* 0xfffff8040e137981 */ /* 0x000f22000c1e1900 */
[----:B-----5:R-:W-:-:S03]  /*05f0*/  FADD R27, R27, R18 ;  /* 0x000000121b1b7221 */ /* 0x020fc60000000000 */
        /* <DEDUP_REMOVED lines=17> */
[----:B------:R-:W-:Y:S02]  /*0710*/  IADD3 R16, P2, PT, R16, -0x10, RZ ;  /* 0xfffffff010107810 */ /* 0x000fe40007f5e0ff */
[----:B------:R-:W-:Y:S02]  /*0720*/  IADD3 R24, P3, PT, R24, 0x10, RZ ;  /* 0x0000001018187810 */ /* 0x000fe40007f7e0ff */
[----:B------:R-:W-:Y:S02]  /*0730*/  IADD3.X R17, PT, PT, R17, -0x1, RZ, P2, !PT ;  /* 0xffffffff11117810 */ /* 0x000fe400017fe4ff */
[----:B------:R-:W-:Y:S01]  /*0740*/  ISETP.NE.U32.AND P2, PT, R16, RZ, PT ;  /* 0x000000ff1000720c */ /* 0x000fe20003f45070 */
[----:B------:R-:W-:-:S03]  /*0750*/  IMAD.X R23, RZ, RZ, R23, P3 ;  /* 0x000000ffff177224 */ /* 0x000fc600018e0617 */
[----:B------:R-:W-:Y:S01]  /*0760*/  ISETP.NE.AND.EX P2, PT, R17, RZ, PT, P2 ;  /* 0x000000ff1100720c */ /* 0x000fe20003f45320 */
[----:B--2---:R-:W-:-:S04]  /*0770*/  FADD R6, R27, R6 ;  /* 0x000000061b067221 */ /* 0x004fc80000000000 */
[----:B---3--:R-:W-:Y:S01]  /*0780*/  FADD R6, R6, R25 ;  /* 0x0000001906067221 */ /* 0x008fe20000000000 */
[----:B------:R-:W-:-:S03]  /*0790*/  IADD3 R25, P4, PT, R14, 0x40, RZ ;  /* 0x000000400e197810 */ /* 0x000fc60007f9e0ff */
[----:B----4-:R-:W-:Y:S02]  /*07a0*/  FADD R19, R6, R19 ;  /* 0x0000001306137221 */ /* 0x010fe40000000000 */
[----:B------:R-:W-:Y:S02]  /*07b0*/  IMAD.X R26, RZ, RZ, R15, P4 ;  /* 0x000000ffff1a7224 */ /* 0x000fe400020e060f */
[----:B-----5:R-:W-:Y:S01]  /*07c0*/  FADD R6, R19, R18 ;  /* 0x0000001213067221 */ /* 0x020fe20000000000 */
[----:B------:R-:W-:Y:S06]  /*07d0*/  @P2 BRA `(.L_x_6) ;  /* 0xfffffffc00542947 */ /* 0x000fec000383ffff */
.L_x_5:
[----:B0-----:R-:W-:Y:S05]  /*07e0*/  BSYNC.RECONVERGENT B2 ;  /* 0x0000000000027941 */ /* 0x001fea0003800200 */
.L_x_4:
[----:B------:R-:W-:Y:S05]  /*07f0*/  @!P1 BRA `(.L_x_3) ;  /* 0x0000000400509947 */ /* 0x000fea0003800000 */
[----:B------:R-:W-:Y:S01]  /*0800*/  IADD3 R14, P2, PT, R11, -0x1, RZ ;  /* 0xffffffff0b0e7810 */ /* 0x000fe20007f5e0ff */
[----:B------:R-:W-:Y:S03]  /*0810*/  BSSY.RECONVERGENT B2, `(.L_x_7) ;  /* 0x0000022000027945 */ /* 0x000fe60003800200 */
[----:B------:R-:W-:Y:S01]  /*0820*/  ISETP.GE.U32.AND P1, PT, R14, 0x7, PT ;  /* 0x000000070e00780c */ /* 0x000fe20003f26070 */
[----:B------:R-:W-:Y:S01]  /*0830*/  IMAD.X R14, RZ, RZ, -0x1, P2 ;  /* 0xffffffffff0e7424 */ /* 0x000fe200010e06ff */
[----:B------:R-:W-:-:S04]  /*0840*/  ISETP.NE.U32.AND P2, PT, R20, RZ, PT ;  /* 0x000000ff1400720c */ /* 0x000fc80003f45070 */
[----:B------:R-:W-:Y:S02]  /*0850*/  ISETP.GE.U32.AND.EX P1, PT, R14, RZ, PT, P1 ;  /* 0x000000ff0e00720c */ /* 0x000fe40003f26110 */
[----:B------:R-:W-:-:S11]  /*0860*/  ISETP.NE.AND.EX P2, PT, RZ, RZ, PT, P2 ;  /* 0x000000ffff00720c */ /* 0x000fd60003f45320 */
[----:B------:R-:W-:Y:S05]  /*0870*/  @!P1 BRA `(.L_x_8) ;  /* 0x00000000006c9947 */ /* 0x000fea0003800000 */
[----:B------:R-:W0:Y:S01]  /*0880*/  LDCU.64 UR6, c[0x0][0x398] ;  /* 0x00007300ff0677ac */ /* 0x000e220008000a00 */
[----:B------:R-:W-:Y:S01]  /*0890*/  MOV R25, R23 ;  /* 0x0000001700197202 */ /* 0x000fe20000000f00 */
[----:B------:R-:W1:Y:S01]  /*08a0*/  LDCU.64 UR8, c[0x0][0x380] ;  /* 0x00007000ff0877ac */ /* 0x000e620008000a00 */
[----:B0-----:R-:W-:Y:S02]  /*08b0*/  IMAD R16, R9, UR6, RZ ;  /* 0x0000000609107c24 */ /* 0x001fe4000f8e02ff */
[----:B------:R-:W-:-:S04]  /*08c0*/  IMAD.WIDE.U32 R14, R7, UR6, R24 ;  /* 0x00000006070e7c25 */ /* 0x000fc8000f8e0018 */
[----:B------:R-:W-:Y:S01]  /*08d0*/  IMAD R17, R7, UR7, R16 ;  /* 0x0000000707117c24 */ /* 0x000fe2000f8e0210 */
[----:B-1----:R-:W-:-:S03]  /*08e0*/  LEA R16, P1, R14, UR8, 0x2 ;  /* 0x000000080e107c11 */ /* 0x002fc6000f8210ff */
[----:B------:R-:W-:-:S05]  /*08f0*/  IMAD.IADD R15, R17, 0x1, R15 ;  /* 0x00000001110f7824 */ /* 0x000fca00078e020f */
[----:B------:R-:W-:-:S05]  /*0900*/  LEA.HI.X R17, R14, UR9, R15, 0x2, P1 ;  /* 0x000000090e117c11 */ /* 0x000fca00088f140f */
[----:B------:R-:W2:Y:S04]  /*0910*/  LDG.E R25, desc[UR4][R16.64] ;  /* 0x0000000410197981 */ /* 0x000ea8000c1e1900 */
[----:B------:R-:W3:Y:S04]  /*0920*/  LDG.E R27, desc[UR4][R16.64+0x4] ;  /* 0x00000404101b7981 */ /* 0x000ee8000c1e1900 */
[----:B------:R-:W4:Y:S04]  /*0930*/  LDG.E R19, desc[UR4][R16.64+0x8] ;  /* 0x0000080410137981 */ /* 0x000f28000c1e1900 */
[----:B------:R-:W5:Y:S04]  /*0940*/  LDG.E R18, desc[UR4][R16.64+0xc] ;  /* 0x00000c0410127981 */ /* 0x000f68000c1e1900 */
[----:B------:R-:W5:Y:S04]  /*0950*/  LDG.E R15, desc[UR4][R16.64+0x10] ;  /* 0x00001004100f7981 */ /* 0x000f68000c1e1900 */
[----:B------:R-:W5:Y:S01]  /*0960*/  LDG.E R14, desc[UR4][R16.64+0x14] ;  /* 0x00001404100e7981 */ /* 0x000f62000c1e1900 */
[----:B--2---:R-:W-:-:S03]  /*0970*/  FADD R26, R6, R25 ;  /* 0x00000019061a7221 */ /* 0x004fc60000000000 */
[----:B------:R-:W2:Y:S04]  /*0980*/  LDG.E R6, desc[UR4][R16.64+0x18] ;  /* 0x0000180410067981 */ /* 0x000ea8000c1e1900 */
[----:B------:R-:W2:Y:S01]  /*0990*/  LDG.E R25, desc[UR4][R16.64+0x1c] ;  /* 0x00001c0410197981 */ /* 0x000ea2000c1e1900 */
[----:B---3--:R-:W-:Y:S01]  /*09a0*/  FADD R26, R26, R27 ;  /* 0x0000001b1a1a7221 */ /* 0x008fe20000000000 */
[----:B------:R-:W-:-:S03]  /*09b0*/  IADD3 R24, P1, PT, R24, 0x8, RZ ;  /* 0x0000000818187810 */ /* 0x000fc60007f3e0ff */
[----:B----4-:R-:W-:Y:S02]  /*09c0*/  FADD R19, R26, R19 ;  /* 0x000000131a137221 */ /* 0x010fe40000000000 */
[----:B------:R-:W-:Y:S02]  /*09d0*/  IMAD.X R23, RZ, RZ, R23, P1 ;  /* 0x000000ffff177224 */ /* 0x000fe400008e0617 */
[----:B-----5:R-:W-:-:S04]  /*09e0*/  FADD R18, R19, R18 ;  /* 0x0000001213127221 */ /* 0x020fc80000000000 */
[----:B------:R-:W-:-:S04]  /*09f0*/  FADD R15, R18, R15 ;  /* 0x0000000f120f7221 */ /* 0x000fc80000000000 */
[----:B------:R-:W-:-:S04]  /*0a00*/  FADD R15, R15, R14 ;  /* 0x0000000e0f0f7221 */ /* 0x000fc80000000000 */
[----:B--2---:R-:W-:-:S04]  /*0a10*/  FADD R6, R15, R6 ;  /* 0x000000060f067221 */ /* 0x004fc80000000000 */
[----:B------:R-:W-:-:S07]  /*0a20*/  FADD R6, R6, R25 ;  /* 0x0000001906067221 */ /* 0x000fce0000000000 */
.L_x_8:
[----:B------:R-:W-:Y:S05]  /*0a30*/  BSYNC.RECONVERGENT B2 ;  /* 0x0000000000027941 */ /* 0x000fea0003800200 */
.L_x_7:
[----:B------:R-:W-:Y:S05]  /*0a40*/  @!P2 BRA `(.L_x_3) ;  /* 0x0000000000bca947 */ /* 0x000fea0003800000 */
[----:B------:R-:W-:-:S04]  /*0a50*/  IADD3 R14, P2, PT, R20, -0x1, RZ ;  /* 0xffffffff140e7810 */ /* 0x000fc80007f5e0ff */
[----:B------:R-:W-:Y:S01]  /*0a60*/  ISETP.GE.U32.AND P1, PT, R14, 0x3, PT ;  /* 0x000000030e00780c */ /* 0x000fe20003f26070 */
[----:B------:R-:W-:-:S05]  /*0a70*/  IMAD.X R14, RZ, RZ, -0x1, P2 ;  /* 0xffffffffff0e7424 */ /* 0x000fca00010e06ff */
[----:B------:R-:W-:-:S13]  /*0a80*/  ISETP.GE.U32.AND.EX P1, PT, R14, RZ, PT, P1 ;  /* 0x000000ff0e00720c */ /* 0x000fda0003f26110 */
[----:B------:R-:W0:Y:S01]  /*0a90*/  @P1 LDC.64 R16, c[0x0][0x398] ;  /* 0x0000e600ff101b82 */ /* 0x000e220000000a00 */
[----:B------:R-:W-:Y:S02]  /*0aa0*/  @P1 IMAD.MOV.U32 R18, RZ, RZ, R24 ;  /* 0x000000ffff121224 */ /* 0x000fe400078e0018 */
[----:B------:R-:W-:-:S05]  /*0ab0*/  @P1 IMAD.MOV.U32 R19, RZ, RZ, R23 ;  /* 0x000000ffff131224 */ /* 0x000fca00078e0017 */
[----:B------:R-:W1:Y:S01]  /*0ac0*/  @P1 LDC.64 R14, c[0x0][0x380] ;  /* 0x0000e000ff0e1b82 */ /* 0x000e620000000a00 */
[-C--:B0-----:R-:W-:Y:S02]  /*0ad0*/  @P1 IMAD R26, R9, R16.reuse, RZ ;  /* 0x00000010091a1224 */ /* 0x081fe400078e02ff */
[----:B------:R-:W-:-:S04]  /*0ae0*/  @P1 IMAD.WIDE.U32 R18, R7, R16, R18 ;  /* 0x0000001007121225 */ /* 0x000fc800078e0012 */
[----:B------:R-:W-:Y:S01]  /*0af0*/  @P1 IMAD R17, R7, R17, R26 ;  /* 0x0000001107111224 */ /* 0x000fe200078e021a */
[----:B-1----:R-:W-:-:S03]  /*0b00*/  @P1 LEA R14, P2, R18, R14, 0x2 ;  /* 0x0000000e120e1211 */ /* 0x002fc600078410ff */
[----:B------:R-:W-:-:S05]  /*0b10*/  @P1 IMAD.IADD R17, R17, 0x1, R19 ;  /* 0x0000000111111824 */ /* 0x000fca00078e0213 */
[----:B------:R-:W-:-:S05]  /*0b20*/  @P1 LEA.HI.X R15, R18, R15, R17, 0x2, P2 ;  /* 0x0000000f120f1211 */ /* 0x000fca00010f1411 */
[----:B------:R-:W2:Y:S04]  /*0b30*/  @P1 LDG.E R17, desc[UR4][R14.64] ;  /* 0x000000040e111981 */ /* 0x000ea8000c1e1900 */
[----:B------:R-:W3:Y:S04]  /*0b40*/  @P1 LDG.E R16, desc[UR4][R14.64+0x4] ;  /* 0x000004040e101981 */ /* 0x000ee8000c1e1900 */
[----:B------:R-:W4:Y:S04]  /*0b50*/  @P1 LDG.E R19, desc[UR4][R14.64+0x8] ;  /* 0x000008040e131981 */ /* 0x000f28000c1e1900 */
[----:B------:R-:W5:Y:S01]  /*0b60*/  @P1 LDG.E R25, desc[UR4][R14.64+0xc] ;  /* 0x00000c040e191981 */ /* 0x000f62000c1e1900 */
[----:B------:R-:W-:-:S02]  /*0b70*/  ISETP.NE.U32.AND P2, PT, R22, RZ, PT ;  /* 0x000000ff1600720c */ /* 0x000fc40003f45070 */
[----:B------:R-:W-:Y:S02]  /*0b80*/  @P1 IADD3 R24, P3, PT, R24, 0x4, RZ ;  /* 0x0000000418181810 */ /* 0x000fe40007f7e0ff */
[----:B------:R-:W-:-:S03]  /*0b90*/  ISETP.NE.AND.EX P2, PT, RZ, RZ, PT, P2 ;  /* 0x000000ffff00720c */ /* 0x000fc60003f45320 */
[----:B------:R-:W-:Y:S02]  /*0ba0*/  @P1 IMAD.X R23, RZ, RZ, R23, P3 ;  /* 0x000000ffff171224 */ /* 0x000fe400018e0617 */
[----:B--2---:R-:W-:-:S04]  /*0bb0*/  @P1 FADD R17, R6, R17 ;  /* 0x0000001106111221 */ /* 0x004fc80000000000 */
[----:B---3--:R-:W-:-:S04]  /*0bc0*/  @P1 FADD R16, R17, R16 ;  /* 0x0000001011101221 */ /* 0x008fc80000000000 */
[----:B----4-:R-:W-:-:S04]  /*0bd0*/  @P1 FADD R16, R16, R19 ;  /* 0x0000001310101221 */ /* 0x010fc80000000000 */
[----:B-----5:R-:W-:Y:S01]  /*0be0*/  @P1 FADD R6, R16, R25 ;  /* 0x0000001910061221 */ /* 0x020fe20000000000 */
[----:B------:R-:W-:Y:S06]  /*0bf0*/  @!P2 BRA `(.L_x_3) ;  /* 0x000000000050a947 */ /* 0x000fec0003800000 */
[----:B------:R-:W0:Y:S01]  /*0c00*/  LDCU.64 UR6, c[0x0][0x398] ;  /* 0x00007300ff0677ac */ /* 0x000e220008000a00 */
[----:B------:R-:W-:Y:S01]  /*0c10*/  IMAD.MOV.U32 R25, RZ, RZ, R23 ;  /* 0x000000ffff197224 */ /* 0x000fe200078e0017 */
[----:B------:R-:W1:Y:S01]  /*0c20*/  LDCU.64 UR8, c[0x0][0x380] ;  /* 0x00007000ff0877ac */ /* 0x000e620008000a00 */
[----:B0-----:R-:W-:Y:S02]  /*0c30*/  IMAD R14, R9, UR6, RZ ;  /* 0x00000006090e7c24 */ /* 0x001fe4000f8e02ff */
[----:B------:R-:W-:-:S04]  /*0c40*/  IMAD.WIDE.U32 R16, R7, UR6, R24 ;  /* 0x0000000607107c25 */ /* 0x000fc8000f8e0018 */
[----:B------:R-:W-:Y:S01]  /*0c50*/  IMAD R15, R7, UR7, R14 ;  /* 0x00000007070f7c24 */ /* 0x000fe2000f8e020e */
[----:B-1----:R-:W-:-:S03]  /*0c60*/  LEA R14, P1, R16, UR8, 0x2 ;  /* 0x00000008100e7c11 */ /* 0x002fc6000f8210ff */
[----:B------:R-:W-:-:S05]  /*0c70*/  IMAD.IADD R15, R15, 0x1, R17 ;  /* 0x000000010f0f7824 */ /* 0x000fca00078e0211 */
[----:B------:R-:W-:-:S05]  /*0c80*/  LEA.HI.X R15, R16, UR9, R15, 0x2, P1 ;  /* 0x00000009100f7c11 */ /* 0x000fca00088f140f */
[----:B------:R-:W2:Y:S01]  /*0c90*/  LDG.E R17, desc[UR4][R14.64] ;  /* 0x000000040e117981 */ /* 0x000ea2000c1e1900 */
[----:B------:R-:W-:-:S04]  /*0ca0*/  ISETP.NE.U32.AND P1, PT, R22, 0x1, PT ;  /* 0x000000011600780c */ /* 0x000fc80003f25070 */
[----:B------:R-:W-:Y:S01]  /*0cb0*/  ISETP.NE.AND.EX P1, PT, RZ, RZ, PT, P1 ;  /* 0x000000ffff00720c */ /* 0x000fe20003f25310 */
[----:B--2---:R-:W-:-:S12]  /*0cc0*/  FADD R6, R6, R17 ;  /* 0x0000001106067221 */ /* 0x004fd80000000000 */
[----:B------:R-:W-:Y:S05]  /*0cd0*/  @!P1 BRA `(.L_x_3) ;  /* 0x0000000000189947 */ /* 0x000fea0003800000 */
[----:B------:R-:W-:Y:S01]  /*0ce0*/  ISETP.NE.U32.AND P1, PT, R22, 0x2, PT ;  /* 0x000000021600780c */ /* 0x000fe20003f25070 */
[----:B------:R-:W2:Y:S03]  /*0cf0*/  LDG.E R17, desc[UR4][R14.64+0x4] ;  /* 0x000004040e117981 */ /* 0x000ea6000c1e1900 */
[----:B------:R-:W-:-:S13]  /*0d00*/  ISETP.NE.AND.EX P1, PT, RZ, RZ, PT, P1 ;  /* 0x000000ffff00720c */ /* 0x000fda0003f25310 */
[----:B------:R-:W3:Y:S01]  /*0d10*/  @P1 LDG.E R19, desc[UR4][R14.64+0x8] ;  /* 0x000008040e131981 */ /* 0x000ee2000c1e1900 */
[----:B--2---:R-:W-:-:S04]  /*0d20*/  FADD R6, R6, R17 ;  /* 0x0000001106067221 */ /* 0x004fc80000000000 */
[----:B---3--:R-:W-:-:S07]  /*0d30*/  @P1 FADD R6, R6, R19 ;  /* 0x0000001306061221 */ /* 0x008fce0000000000 */
.L_x_3:
[----:B0-----:R-:W-:Y:S05]  /*0d40*/  BSYNC.RECONVERGENT B0 ;  /* 0x0000000000007941 */ /* 0x001fea0003800200 */
.L_x_2:
[----:B------:R-:W-:-:S04]  /*0d50*/  IADD3 R7, P1, PT, R7, 0x1, RZ ;  /* 0x0000000107077810 */ /* 0x000fc80007f3e0ff */
[----:B------:R-:W-:Y:S02]  /*0d60*/  IADD3.X R9, PT, PT, RZ, R9, RZ, P1, !PT ;  /* 0x00000009ff097210 */ /* 0x000fe40000ffe4ff */
[----:B------:R-:W-:-:S04]  /*0d70*/  ISETP.GT.U32.AND P1, PT, R7, R2, PT ;  /* 0x000000020700720c */ /* 0x000fc80003f24070 */
[----:B------:R-:W-:-:S13]  /*0d80*/  ISETP.GT.U32.AND.EX P1, PT, R9, R4, PT, P1 ;  /* 0x000000040900720c */ /* 0x000fda0003f24110 */
[----:B------:R-:W-:Y:S05]  /*0d90*/  @!P1 BRA `(.L_x_9) ;  /* 0xfffffff4007c9947 */ /* 0x000fea000383ffff */
.L_x_1:
[----:B0-----:R-:W-:Y:S05]  /*0da0*/  BSYNC.RECONVERGENT B1 ;  /* 0x0000000000017941 */ /* 0x001fea0003800200 */
.L_x_0:
[----:B------:R-:W0:Y:S01]  /*0db0*/  LDC R2, c[0x0][0x390] ;  /* 0x0000e400ff027b82 */ /* 0x000e220000000800 */
[----:B------:R-:W-:Y:S01]  /*0dc0*/  BSSY.RECONVERGENT B0, `(.L_x_10) ;  /* 0x000000c000007945 */ /* 0x000fe20003800200 */
[----:B0-----:R-:W0:Y:S08]  /*0dd0*/  MUFU.RCP R3, R2 ;  /* 0x0000000200037308 */ /* 0x001e300000001000 */
[----:B------:R-:W1:Y:S01]  /*0de0*/  FCHK P0, R6, R2 ;  /* 0x0000000206007302 */ /* 0x000e620000000000 */
[----:B0-----:R-:W-:-:S04]  /*0df0*/  FFMA R0, R3, -R2, 1 ;  /* 0x3f80000003007423 */ /* 0x001fc80000000802 */
[----:B------:R-:W-:-:S04]  /*0e00*/  FFMA R3, R3, R0, R3 ;  /* 0x0000000003037223 */ /* 0x000fc80000000003 */
[----:B------:R-:W-:-:S04]  /*0e10*/  FFMA R5, R3, R6, RZ ;  /* 0x0000000603057223 */ /* 0x000fc800000000ff */
[----:B------:R-:W-:-:S04]  /*0e20*/  FFMA R0, R5, -R2, R6 ;  /* 0x8000000205007223 */ /* 0x000fc80000000006 */
[----:B------:R-:W-:Y:S01]  /*0e30*/  FFMA R5, R3, R0, R5 ;  /* 0x0000000003057223 */ /* 0x000fe20000000005 */
[----:B-1----:R-:W-:Y:S06]  /*0e40*/  @!P0 BRA `(.L_x_11) ;  /* 0x00000000000c8947 */ /* 0x002fec0003800000 */
[----:B------:R-:W-:-:S07]  /*0e50*/  MOV R2, 0xe70 ;  /* 0x00000e7000027802 */ /* 0x000fce0000000f00 */
[----:B------:R-:W-:Y:S05]  /*0e60*/  CALL.REL.NOINC `($__internal_0_$__cuda_sm3x_div_rn_noftz_f32_slowpath) ;  /* 0x00000000001c7944 */ /* 0x000fea0003c00000 */
[----:B------:R-:W-:-:S07]  /*0e70*/  IMAD.MOV.U32 R5, RZ, RZ, R0 ;  /* 0x000000ffff057224 */ /* 0x000fce00078e0000 */
.L_x_11:
[----:B------:R-:W-:Y:S05]  /*0e80*/  BSYNC.RECONVERGENT B0 ;  /* 0x0000000000007941 */ /* 0x000fea0003800200 */
.L_x_10:
[----:B------:R-:W0:Y:S02]  /*0e90*/  LDCU.64 UR6, c[0x0][0x388] ;  /* 0x00007100ff0677ac */ /* 0x000e240008000a00 */
[----:B0-----:R-:W-:-:S04]  /*0ea0*/  LEA R2, P0, R12, UR6, 0x2 ;  /* 0x000000060c027c11 */ /* 0x001fc8000f8010ff */
[----:B------:R-:W-:-:S05]  /*0eb0*/  LEA.HI.X R3, R12, UR7, R8, 0x2, P0 ;  /* 0x000000070c037c11 */ /* 0x000fca00080f1408 */
[----:B------:R-:W-:Y:S01]  /*0ec0*/  STG.E desc[UR4][R2.64], R5 ;  /* 0x0000000502007986 */ /* 0x000fe2000c101904 */
[----:B------:R-:W-:Y:S05]  /*0ed0*/  EXIT ;  /* 0x000000000000794d */ /* 0x000fea0003800000 */
        .weak           $__internal_0_$__cuda_sm3x_div_rn_noftz_f32_slowpath
        .type           $__internal_0_$__cuda_sm3x_div_rn_noftz_f32_slowpath,@function
        .size           $__internal_0_$__cuda_sm3x_div_rn_noftz_f32_slowpath,(.L_x_24 - $__internal_0_$__cuda_sm3x_div_rn_noftz_f32_slowpath)
$__internal_0_$__cuda_sm3x_div_rn_noftz_f32_slowpath:
[----:B------:R-:W0:Y:S01]  /*0ee0*/  LDC R3, c[0x0][0x390] ;  /* 0x0000e400ff037b82 */ /* 0x000e220000000800 */
[----:B------:R-:W-:Y:S01]  /*0ef0*/  SHF.R.U32.HI R0, RZ, 0x17, R6 ;  /* 0x00000017ff007819 */ /* 0x000fe20000011606 */
[----:B------:R-:W1:Y:S01]  /*0f00*/  LDCU UR6, c[0x0][0x390] ;  /* 0x00007200ff0677ac */ /* 0x000e620008000800 */
[----:B------:R-:W-:Y:S02]  /*0f10*/  BSSY.RECONVERGENT B1, `(.L_x_12) ;  /* 0x0000063000017945 */ /* 0x000fe40003800200 */
[----:B------:R-:W-:-:S05]  /*0f20*/  LOP3.LUT R10, R0, 0xff, RZ, 0xc0, !PT ;  /* 0x000000ff000a7812 */ /* 0x000fca00078ec0ff */
[----:B------:R-:W-:Y:S02]  /*0f30*/  VIADD R9, R10, 0xffffffff ;  /* 0xffffffff0a097836 */ /* 0x000fe40000000000 */
[----:B-1----:R-:W-:Y:S01]  /*0f40*/  IMAD.U32 R5, RZ, RZ, UR6 ;  /* 0x00000006ff057e24 */ /* 0x002fe2000f8e00ff */
[----:B0-----:R-:W-:-:S04]  /*0f50*/  SHF.R.U32.HI R4, RZ, 0x17, R3 ;  /* 0x00000017ff047819 */ /* 0x001fc80000011603 */
[----:B------:R-:W-:-:S05]  /*0f60*/  LOP3.LUT R4, R4, 0xff, RZ, 0xc0, !PT ;  /* 0x000000ff04047812 */ /* 0x000fca00078ec0ff */
[----:B------:R-:W-:-:S05]  /*0f70*/  VIADD R0, R4, 0xffffffff ;  /* 0xffffffff04007836 */ /* 0x000fca0000000000 */
[----:B------:R-:W-:-:S04]  /*0f80*/  ISETP.GT.U32.AND P0, PT, R0, 0xfd, PT ;  /* 0x000000fd0000780c */ /* 0x000fc80003f04070 */
[----:B------:R-:W-:-:S13]  /*0f90*/  ISETP.GT.U32.OR P0, PT, R9, 0xfd, P0 ;  /* 0x000000fd0900780c */ /* 0x000fda0000704470 */
[----:B------:R-:W-:Y:S01]  /*0fa0*/  @!P0 IMAD.MOV.U32 R7, RZ, RZ, RZ ;  /* 0x000000ffff078224 */ /* 0x000fe200078e00ff */
[----:B------:R-:W-:Y:S06]  /*0fb0*/  @!P0 BRA `(.L_x_13) ;  /* 0x00000000005c8947 */ /* 0x000fec0003800000 */
[----:B------:R-:W-:Y:S02]  /*0fc0*/  FSETP.GTU.FTZ.AND P0, PT, |R6|, +INF , PT ;  /* 0x7f8000000600780b */ /* 0x000fe40003f1c200 */
[----:B------:R-:W-:-:S04]  /*0fd0*/  FSETP.GTU.FTZ.AND P1, PT, |R3|, +INF , PT ;  /* 0x7f8000000300780b */ /* 0x000fc80003f3c200 */
[----:B------:R-:W-:-:S13]  /*0fe0*/  PLOP3.LUT P0, PT, P0, P1, PT, 0xf8, 0x8f ;  /* 0x00000000008f781c */ /* 0x000fda0000703f70 */
[----:B------:R-:W-:Y:S05]  /*0ff0*/  @P0 BRA `(.L_x_14) ;  /* 0x00000004004c0947 */ /* 0x000fea0003800000 */
[----:B------:R-:W-:-:S13]  /*1000*/  LOP3.LUT P0, RZ, R5, 0x7fffffff, R6, 0xc8, !PT ;  /* 0x7fffffff05ff7812 */ /* 0x000fda000780c806 */
[----:B------:R-:W-:Y:S05]  /*1010*/  @!P0 BRA `(.L_x_15) ;  /* 0x00000004003c8947 */ /* 0x000fea0003800000 */
[C---:B------:R-:W-:Y:S02]  /*1020*/  FSETP.NEU.FTZ.AND P2, PT, |R6|.reuse, +INF , PT ;  /* 0x7f8000000600780b */ /* 0x040fe40003f5d200 */
[----:B------:R-:W-:Y:S02]  /*1030*/  FSETP.NEU.FTZ.AND P1, PT, |R3|, +INF , PT ;  /* 0x7f8000000300780b */ /* 0x000fe40003f3d200 */
[----:B------:R-:W-:-:S11]  /*1040*/  FSETP.NEU.FTZ.AND P0, PT, |R6|, +INF , PT ;  /* 0x7f8000000600780b */ /* 0x000fd60003f1d200 */
[----:B------:R-:W-:Y:S05]  /*1050*/  @!P1 BRA !P2, `(.L_x_15) ;  /* 0x00000004002c9947 */ /* 0x000fea0005000000 */
[----:B------:R-:W-:-:S04]  /*1060*/  LOP3.LUT P2, RZ, R6, 0x7fffffff, RZ, 0xc0, !PT ;  /* 0x7fffffff06ff7812 */ /* 0x000fc8000784c0ff */
[----:B------:R-:W-:-:S13]  /*1070*/  PLOP3.LUT P1, PT, P1, P2, PT, 0x2f, 0xf2 ;  /* 0x0000000000f2781c */ /* 0x000fda0000f24577 */
[----:B------:R-:W-:Y:S05]  /*1080*/  @P1 BRA `(.L_x_16) ;  /* 0x0000000400181947 */ /* 0x000fea0003800000 */
[----:B------:R-:W-:-:S04]  /*1090*/  LOP3.LUT P1, RZ, R5, 0x7fffffff, RZ, 0xc0, !PT ;  /* 0x7fffffff05ff7812 */ /* 0x000fc8000782c0ff */
[----:B------:R-:W-:-:S13]  /*10a0*/  PLOP3.LUT P0, PT, P0, P1, PT, 0x2f, 0xf2 ;  /* 0x0000000000f2781c */ /* 0x000fda0000702577 */
[----:B------:R-:W-:Y:S05]  /*10b0*/  @P0 BRA `(.L_x_17) ;  /* 0x0000000400000947 */ /* 0x000fea0003800000 */
[----:B------:R-:W-:Y:S02]  /*10c0*/  ISETP.GE.AND P0, PT, R9, RZ, PT ;  /* 0x000000ff0900720c */ /* 0x000fe40003f06270 */
[----:B------:R-:W-:-:S11]  /*10d0*/  ISETP.GE.AND P1, PT, R0, RZ, PT ;  /* 0x000000ff0000720c */ /* 0x000fd60003f26270 */
[----:B------:R-:W-:Y:S02]  /*10e0*/  @P0 IMAD.MOV.U32 R7, RZ, RZ, RZ ;  /* 0x000000ffff070224 */ /* 0x000fe400078e00ff */
[----:B------:R-:W-:Y:S01]  /*10f0*/  @!P0 FFMA R6, R6, 1.84467440737095516160e+19, RZ ;  /* 0x5f80000006068823 */ /* 0x000fe200000000ff */
[----:B------:R-:W-:Y:S02]  /*1100*/  @!P0 IMAD.MOV.U32 R7, RZ, RZ, -0x40 ;  /* 0xffffffc0ff078424 */ /* 0x000fe400078e00ff */
[----:B------:R-:W-:Y:S02]  /*1110*/  @!P1 FFMA R5, R3, 1.84467440737095516160e+19, RZ ;  /* 0x5f80000003059823 */ /* 0x000fe400000000ff */
[----:B------:R-:W-:-:S07]  /*1120*/  @!P1 VIADD R7, R7, 0x40 ;  /* 0x0000004007079836 */ /* 0x000fce0000000000 */
.L_x_13:
[----:B------:R-:W-:Y:S01]  /*1130*/  LEA R0, R4, 0xc0800000, 0x17 ;  /* 0xc080000004007811 */ /* 0x000fe200078eb8ff */
[----:B------:R-:W-:Y:S01]  /*1140*/  BSSY.RECONVERGENT B2, `(.L_x_18) ;  /* 0x0000036000027945 */ /* 0x000fe20003800200 */
[----:B------:R-:W-:-:S03]  /*1150*/  IADD3 R3, PT, PT, R10, -0x7f, RZ ;  /* 0xffffff810a037810 */ /* 0x000fc60007ffe0ff */
[----:B------:R-:W-:Y:S01]  /*1160*/  IMAD.IADD R5, R5, 0x1, -R0 ;  /* 0x0000000105057824 */ /* 0x000fe200078e0a00 */
[C---:B------:R-:W-:Y:S01]  /*1170*/  IADD3 R4, PT, PT, R3.reuse, 0x7f, -R4 ;  /* 0x0000007f03047810 */ /* 0x040fe20007ffe804 */
[----:B------:R-:W-:Y:S02]  /*1180*/  IMAD R0, R3, -0x800000, R6 ;  /* 0xff80000003007824 */ /* 0x000fe400078e0206 */
[----:B------:R-:W0:Y:S01]  /*1190*/  MUFU.RCP R9, R5 ;  /* 0x0000000500097308 */ /* 0x000e220000001000 */
[----:B------:R-:W-:Y:S01]  /*11a0*/  FADD.FTZ R11, -R5, -RZ ;  /* 0x800000ff050b7221 */ /* 0x000fe20000010100 */
[----:B------:R-:W-:-:S03]  /*11b0*/  IMAD.IADD R4, R4, 0x1, R7 ;  /* 0x0000000104047824 */ /* 0x000fc600078e0207 */
[----:B0-----:R-:W-:-:S04]  /*11c0*/  FFMA R10, R9, R11, 1 ;  /* 0x3f800000090a7423 */ /* 0x001fc8000000000b */
[----:B------:R-:W-:-:S04]  /*11d0*/  FFMA R15, R9, R10, R9 ;  /* 0x0000000a090f7223 */ /* 0x000fc80000000009 */
[----:B------:R-:W-:-:S04]  /*11e0*/  FFMA R6, R0, R15, RZ ;  /* 0x0000000f00067223 */ /* 0x000fc800000000ff */
[----:B------:R-:W-:-:S04]  /*11f0*/  FFMA R9, R11, R6, R0 ;  /* 0x000000060b097223 */ /* 0x000fc80000000000 */
[----:B------:R-:W-:-:S04]  /*1200*/  FFMA R6, R15, R9, R6 ;  /* 0x000000090f067223 */ /* 0x000fc80000000006 */
[----:B------:R-:W-:-:S04]  /*1210*/  FFMA R11, R11, R6, R0 ;  /* 0x000000060b0b7223 */ /* 0x000fc80000000000 */
[----:B------:R-:W-:-:S05]  /*1220*/  FFMA R0, R15, R11, R6 ;  /* 0x0000000b0f007223 */ /* 0x000fca0000000006 */
[----:B------:R-:W-:-:S04]  /*1230*/  SHF.R.U32.HI R3, RZ, 0x17, R0 ;  /* 0x00000017ff037819 */ /* 0x000fc80000011600 */
[----:B------:R-:W-:-:S05]  /*1240*/  LOP3.LUT R3, R3, 0xff, RZ, 0xc0, !PT ;  /* 0x000000ff03037812 */ /* 0x000fca00078ec0ff */
[----:B------:R-:W-:-:S04]  /*1250*/  IMAD.IADD R7, R3, 0x1, R4 ;  /* 0x0000000103077824 */ /* 0x000fc800078e0204 */
[----:B------:R-:W-:-:S05]  /*1260*/  VIADD R3, R7, 0xffffffff ;  /* 0xffffffff07037836 */ /* 0x000fca0000000000 */
[----:B------:R-:W-:-:S13]  /*1270*/  ISETP.GE.U32.AND P0, PT, R3, 0xfe, PT ;  /* 0x000000fe0300780c */ /* 0x000fda0003f06070 */
[----:B------:R-:W-:Y:S05]  /*1280*/  @!P0 BRA `(.L_x_19) ;  /* 0x0000000000808947 */ /* 0x000fea0003800000 */
[----:B------:R-:W-:-:S13]  /*1290*/  ISETP.GT.AND P0, PT, R7, 0xfe, PT ;  /* 0x000000fe0700780c */ /* 0x000fda0003f04270 */
[----:B------:R-:W-:Y:S05]  /*12a0*/  @P0 BRA `(.L_x_20) ;  /* 0x00000000006c0947 */ /* 0x000fea0003800000 */
[----:B------:R-:W-:-:S13]  /*12b0*/  ISETP.GE.AND P0, PT, R7, 0x1, PT ;  /* 0x000000010700780c */ /* 0x000fda0003f06270 */
[----:B------:R-:W-:Y:S05]  /*12c0*/  @P0 BRA `(.L_x_21) ;  /* 0x0000000000740947 */ /* 0x000fea0003800000 */
[----:B------:R-:W-:Y:S02]  /*12d0*/  ISETP.GE.AND P0, PT, R7, -0x18, PT ;  /* 0xffffffe80700780c */ /* 0x000fe40003f06270 */
[----:B------:R-:W-:-:S11]  /*12e0*/  LOP3.LUT R0, R0, 0x80000000, RZ, 0xc0, !PT ;  /* 0x8000000000007812 */ /* 0x000fd600078ec0ff */
[----:B------:R-:W-:Y:S05]  /*12f0*/  @!P0 BRA `(.L_x_21) ;  /* 0x0000000000688947 */ /* 0x000fea0003800000 */
[CCC-:B------:R-:W-:Y:S01]  /*1300*/  FFMA.RZ R3, R15.reuse, R11.reuse, R6.reuse ;  /* 0x0000000b0f037223 */ /* 0x1c0fe2000000c006 */
[-CC-:B------:R-:W-:Y:S01]  /*1310*/  FFMA.RM R4, R15, R11.reuse, R6.reuse ;  /* 0x0000000b0f047223 */ /* 0x180fe20000004006 */
[C---:B------:R-:W-:Y:S02]  /*1320*/  ISETP.NE.AND P2, PT, R7.reuse, RZ, PT ;  /* 0x000000ff0700720c */ /* 0x040fe40003f45270 */
[----:B------:R-:W-:Y:S02]  /*1330*/  ISETP.NE.AND P1, PT, R7, RZ, PT ;  /* 0x000000ff0700720c */ /* 0x000fe40003f25270 */
[----:B------:R-:W-:Y:S01]  /*1340*/  LOP3.LUT R5, R3, 0x7fffff, RZ, 0xc0, !PT ;  /* 0x007fffff03057812 */ /* 0x000fe200078ec0ff */
[----:B------:R-:W-:Y:S01]  /*1350*/  FFMA.RP R3, R15, R11, R6 ;  /* 0x0000000b0f037223 */ /* 0x000fe20000008006 */
[----:B------:R-:W-:Y:S02]  /*1360*/  VIADD R6, R7, 0x20 ;  /* 0x0000002007067836 */ /* 0x000fe40000000000 */
[----:B------:R-:W-:Y:S01]  /*1370*/  LOP3.LUT R5, R5, 0x800000, RZ, 0xfc, !PT ;  /* 0x0080000005057812 */ /* 0x000fe200078efcff */
[----:B------:R-:W-:Y:S01]  /*1380*/  IMAD.MOV R7, RZ, RZ, -R7 ;  /* 0x000000ffff077224 */ /* 0x000fe200078e0a07 */
[----:B------:R-:W-:-:S02]  /*1390*/  FSETP.NEU.FTZ.AND P0, PT, R3, R4, PT ;  /* 0x000000040300720b */ /* 0x000fc40003f1d000 */
[----:B------:R-:W-:Y:S02]  /*13a0*/  SHF.L.U32 R6, R5, R6, RZ ;  /* 0x0000000605067219 */ /* 0x000fe400000006ff */
[----:B------:R-:W-:Y:S02]  /*13b0*/  SEL R4, R7, RZ, P2 ;  /* 0x000000ff07047207 */ /* 0x000fe40001000000 */
[----:B------:R-:W-:Y:S02]  /*13c0*/  ISETP.NE.AND P1, PT, R6, RZ, P1 ;  /* 0x000000ff0600720c */ /* 0x000fe40000f25270 */
[----:B------:R-:W-:Y:S02]  /*13d0*/  SHF.R.U32.HI R4, RZ, R4, R5 ;  /* 0x00000004ff047219 */ /* 0x000fe40000011605 */
[----:B------:R-:W-:Y:S02]  /*13e0*/  PLOP3.LUT P0, PT, P0, P1, PT, 0xf8, 0x8f ;  /* 0x00000000008f781c */ /* 0x000fe40000703f70 */
[----:B------:R-:W-:-:S02]  /*13f0*/  SHF.R.U32.HI R6, RZ, 0x1, R4 ;  /* 0x00000001ff067819 */ /* 0x000fc40000011604 */
[----:B------:R-:W-:-:S04]  /*1400*/  SEL R3, RZ, 0x1, !P0 ;  /* 0x00000001ff037807 */ /* 0x000fc80004000000 */
[----:B------:R-:W-:-:S04]  /*1410*/  LOP3.LUT R3, R3, 0x1, R6, 0xf8, !PT ;  /* 0x0000000103037812 */ /* 0x000fc800078ef806 */
[----:B------:R-:W-:-:S05]  /*1420*/  LOP3.LUT R3, R3, R4, RZ, 0xc0, !PT ;  /* 0x0000000403037212 */ /* 0x000fca00078ec0ff */
[----:B------:R-:W-:-:S05]  /*1430*/  IMAD.IADD R3, R6, 0x1, R3 ;  /* 0x0000000106037824 */ /* 0x000fca00078e0203 */
[----:B------:R-:W-:Y:S01]  /*1440*/  LOP3.LUT R0, R3, R0, RZ, 0xfc, !PT ;  /* 0x0000000003007212 */ /* 0x000fe200078efcff */
[----:B------:R-:W-:Y:S06]  /*1450*/  BRA `(.L_x_21) ;  /* 0x0000000000107947 */ /* 0x000fec0003800000 */
.L_x_20:
[----:B------:R-:W-:-:S04]  /*1460*/  LOP3.LUT R0, R0, 0x80000000, RZ, 0xc0, !PT ;  /* 0x8000000000007812 */ /* 0x000fc800078ec0ff */
[----:B------:R-:W-:Y:S01]  /*1470*/  LOP3.LUT R0, R0, 0x7f800000, RZ, 0xfc, !PT ;  /* 0x7f80000000007812 */ /* 0x000fe200078efcff */
[----:B------:R-:W-:Y:S06]  /*1480*/  BRA `(.L_x_21) ;  /* 0x0000000000047947 */ /* 0x000fec0003800000 */
.L_x_19:
[----:B------:R-:W-:-:S07]  /*1490*/  IMAD R0, R4, 0x800000, R0 ;  /* 0x0080000004007824 */ /* 0x000fce00078e0200 */
.L_x_21:
[----:B------:R-:W-:Y:S05]  /*14a0*/  BSYNC.RECONVERGENT B2 ;  /* 0x0000000000027941 */ /* 0x000fea0003800200 */
.L_x_18:
[----:B------:R-:W-:Y:S05]  /*14b0*/  BRA `(.L_x_22) ;  /* 0x0000000000207947 */ /* 0x000fea0003800000 */
.L_x_17:
[----:B------:R-:W-:-:S04]  /*14c0*/  LOP3.LUT R0, R5, 0x80000000, R6, 0x48, !PT ;  /* 0x8000000005007812 */ /* 0x000fc800078e4806 */
[----:B------:R-:W-:Y:S01]  /*14d0*/  LOP3.LUT R0, R0, 0x7f800000, RZ, 0xfc, !PT ;  /* 0x7f80000000007812 */ /* 0x000fe200078efcff */
[----:B------:R-:W-:Y:S06]  /*14e0*/  BRA `(.L_x_22) ;  /* 0x0000000000147947 */ /* 0x000fec0003800000 */
.L_x_16:
[----:B------:R-:W-:Y:S01]  /*14f0*/  LOP3.LUT R0, R5, 0x80000000, R6, 0x48, !PT ;  /* 0x8000000005007812 */ /* 0x000fe200078e4806 */
[----:B------:R-:W-:Y:S06]  /*1500*/  BRA `(.L_x_22) ;  /* 0x00000000000c7947 */ /* 0x000fec0003800000 */
.L_x_15:
[----:B------:R-:W0:Y:S01]  /*1510*/  MUFU.RSQ R0, -QNAN ;  /* 0xffc0000000007908 */ /* 0x000e220000001400 */
[----:B------:R-:W-:Y:S05]  /*1520*/  BRA `(.L_x_22) ;  /* 0x0000000000047947 */ /* 0x000fea0003800000 */
.L_x_14:
[----:B------:R-:W-:-:S07]  /*1530*/  FADD.FTZ R0, R6, R3 ;  /* 0x0000000306007221 */ /* 0x000fce0000010000 */
.L_x_22:
[----:B------:R-:W-:Y:S05]  /*1540*/  BSYNC.RECONVERGENT B1 ;  /* 0x0000000000017941 */ /* 0x000fea0003800200 */
.L_x_12:
[----:B------:R-:W-:-:S04]  /*1550*/  IMAD.MOV.U32 R3, RZ, RZ, 0x0 ;  /* 0x00000000ff037424 */ /* 0x000fc800078e00ff */
[----:B0-----:R-:W-:Y:S05]  /*1560*/  RET.REL.NODEC R2 `(_Z23rectangleStencilAverageIfEvPKT_PS0_S0_mmmmmmmm) ;  /* 0xffffffe802a47950 */ /* 0x001fea0003c3ffff */
.L_x_23:
[----:B------:R-:W-:-:S00]  /*1570*/  BRA `(.L_x_23) ;  /* 0xfffffffc00fc7947 */ /* 0x000fc0000383ffff */
[----:B------:R-:W-:-:S00]  /*1580*/  NOP ;  /* 0x0000000000007918 */ /* 0x000fc00000000000 */
[----:B------:R-:W-:-:S00]  /*1590*/  NOP ;  /* 0x0000000000007918 */ /* 0x000fc00000000000 */
[----:B------:R-:W-:-:S00]  /*15a0*/  NOP ;  /* 0x0000000000007918 */ /* 0x000fc00000000000 */
[----:B------:R-:W-:-:S00]  /*15b0*/  NOP ;  /* 0x0000000000007918 */ /* 0x000fc00000000000 */
[----:B------:R-:W-:-:S00]  /*15c0*/  NOP ;  /* 0x0000000000007918 */ /* 0x000fc00000000000 */
[----:B------:R-:W-:-:S00]  /*15d0*/  NOP ;  /* 0x0000000000007918 */ /* 0x000fc00000000000 */
[----:B------:R-:W-:-:S00]  /*15e0*/  NOP ;  /* 0x0000000000007918 */ /* 0x000fc00000000000 */
[----:B------:R-:W-:-:S00]  /*15f0*/  NOP ;  /* 0x0000000000007918 */ /* 0x000fc00000000000 */
.L_x_24:


//--------------------- .nv.shared.reserved.0     --------------------------
	.section	.nv.shared.reserved.0,"aw",@nobits
	.weak		__nv_reservedSMEM_offset_0_alias
	.size		__nv_reservedSMEM_offset_0_alias, 0, 64
	.other		__nv_reservedSMEM_offset_0_alias,@"STO_CUDA_RESERVED_SHARED STV_DEFAULT"
__nv_reservedSMEM_offset_0_alias:
	.zero		0
	.zero		64


//--------------------- .nv.constant0._Z23rectangleStencilAverageIfEvPKT_PS0_S0_mmmmmmmm --------------------------
	.section	.nv.constant0._Z23rectangleStencilAverageIfEvPKT_PS0_S0_mmmmmmmm,"a",@progbits
	.sectionflags	@""
	.align	4
.nv.constant0._Z23rectangleStencilAverageIfEvPKT_PS0_S0_mmmmmmmm:
	.zero		984


//--------------------- SYMBOLS --------------------------

	.type		.nv.reservedSmem.offset0,@object
	.size		.nv.reservedSmem.offset0,0x4
